//
// Generated by NVIDIA NVVM Compiler
//
// Compiler Build ID: CL-36424714
// Cuda compilation tools, release 13.0, V13.0.88
// Based on NVVM 20.0.0
//

.version 9.0
.target sm_100
.address_size 64

	// .globl	_Z12jacobikernelPfS_S_iifff
// _ZZ12jacobikernelPfS_S_iifffE8mychange has been demoted
// _ZZ15reductionkernelPfiE8mychange has been demoted

.visible .entry _Z12jacobikernelPfS_S_iifff(
	.param .u64 .ptr .align 1 _Z12jacobikernelPfS_S_iifff_param_0,
	.param .u64 .ptr .align 1 _Z12jacobikernelPfS_S_iifff_param_1,
	.param .u64 .ptr .align 1 _Z12jacobikernelPfS_S_iifff_param_2,
	.param .u32 _Z12jacobikernelPfS_S_iifff_param_3,
	.param .u32 _Z12jacobikernelPfS_S_iifff_param_4,
	.param .f32 _Z12jacobikernelPfS_S_iifff_param_5,
	.param .f32 _Z12jacobikernelPfS_S_iifff_param_6,
	.param .f32 _Z12jacobikernelPfS_S_iifff_param_7
)
{
	.reg .pred 	%p<5>;
	.reg .b32 	%r<25>;
	.reg .b32 	%f<29>;
	.reg .b64 	%rd<16>;
	// demoted variable
	.shared .align 4 .b8 _ZZ12jacobikernelPfS_S_iifffE8mychange[1024];
	ld.param.u64 	%rd2, [_Z12jacobikernelPfS_S_iifff_param_0];
	ld.param.u64 	%rd3, [_Z12jacobikernelPfS_S_iifff_param_1];
	ld.param.u64 	%rd1, [_Z12jacobikernelPfS_S_iifff_param_2];
	ld.param.u32 	%r8, [_Z12jacobikernelPfS_S_iifff_param_4];
	ld.param.f32 	%f1, [_Z12jacobikernelPfS_S_iifff_param_5];
	ld.param.f32 	%f2, [_Z12jacobikernelPfS_S_iifff_param_6];
	ld.param.f32 	%f3, [_Z12jacobikernelPfS_S_iifff_param_7];
	cvta.to.global.u64 	%rd4, %rd3;
	cvta.to.global.u64 	%rd5, %rd2;
	mov.u32 	%r9, %tid.x;
	mov.u32 	%r10, %tid.y;
	mov.u32 	%r1, %ctaid.x;
	mov.u32 	%r11, %ntid.x;
	mad.lo.s32 	%r12, %r1, %r11, %r9;
	mov.u32 	%r2, %ctaid.y;
	mov.u32 	%r13, %ntid.y;
	mad.lo.s32 	%r14, %r2, %r13, %r10;
	mad.lo.s32 	%r15, %r8, %r14, %r12;
	add.s32 	%r16, %r15, 1;
	add.s32 	%r17, %r16, %r8;
	mul.wide.s32 	%rd6, %r17, 4;
	add.s64 	%rd7, %rd5, %rd6;
	ld.global.f32 	%f4, [%rd7];
	ld.global.f32 	%f5, [%rd7+-4];
	mul.wide.s32 	%rd8, %r16, 4;
	add.s64 	%rd9, %rd5, %rd8;
	ld.global.f32 	%f6, [%rd9];
	add.f32 	%f7, %f5, %f6;
	ld.global.f32 	%f8, [%rd7+4];
	add.f32 	%f9, %f7, %f8;
	mul.wide.s32 	%rd10, %r8, 4;
	add.s64 	%rd11, %rd7, %rd10;
	ld.global.f32 	%f10, [%rd11];
	add.f32 	%f11, %f9, %f10;
	mul.f32 	%f12, %f2, %f11;
	fma.rn.f32 	%f13, %f1, %f4, %f12;
	ld.global.f32 	%f14, [%rd9+-4];
	ld.global.f32 	%f15, [%rd11+-4];
	add.f32 	%f16, %f14, %f15;
	ld.global.f32 	%f17, [%rd9+4];
	add.f32 	%f18, %f16, %f17;
	ld.global.f32 	%f19, [%rd11+4];
	add.f32 	%f20, %f18, %f19;
	fma.rn.f32 	%f21, %f3, %f20, %f13;
	add.s64 	%rd12, %rd4, %rd6;
	st.global.f32 	[%rd12], %f21;
	mad.lo.s32 	%r3, %r11, %r10, %r9;
	ld.global.f32 	%f22, [%rd7];
	sub.f32 	%f23, %f21, %f22;
	abs.f32 	%f24, %f23;
	shl.b32 	%r18, %r3, 2;
	mov.u32 	%r19, _ZZ12jacobikernelPfS_S_iifffE8mychange;
	add.s32 	%r4, %r19, %r18;
	st.shared.f32 	[%r4], %f24;
	bar.sync 	0;
	mul.lo.s32 	%r24, %r11, %r13;
	setp.lt.u32 	%p1, %r24, 2;
	@%p1 bra 	$L__BB0_4;
$L__BB0_1:
	shr.u32 	%r7, %r24, 1;
	setp.ge.u32 	%p2, %r3, %r7;
	@%p2 bra 	$L__BB0_3;
	ld.shared.f32 	%f25, [%r4];
	shl.b32 	%r20, %r7, 2;
	add.s32 	%r21, %r4, %r20;
	ld.shared.f32 	%f26, [%r21];
	max.f32 	%f27, %f25, %f26;
	st.shared.f32 	[%r4], %f27;
$L__BB0_3:
	bar.sync 	0;
	setp.gt.u32 	%p3, %r24, 3;
	mov.u32 	%r24, %r7;
	@%p3 bra 	$L__BB0_1;
$L__BB0_4:
	setp.ne.s32 	%p4, %r3, 0;
	@%p4 bra 	$L__BB0_6;
	ld.shared.f32 	%f28, [_ZZ12jacobikernelPfS_S_iifffE8mychange];
	mov.u32 	%r22, %nctaid.x;
	mad.lo.s32 	%r23, %r22, %r2, %r1;
	cvta.to.global.u64 	%rd13, %rd1;
	mul.wide.u32 	%rd14, %r23, 4;
	add.s64 	%rd15, %rd13, %rd14;
	st.global.f32 	[%rd15], %f28;
$L__BB0_6:
	ret;

}
	// .globl	_Z15reductionkernelPfi
.visible .entry _Z15reductionkernelPfi(
	.param .u64 .ptr .align 1 _Z15reductionkernelPfi_param_0,
	.param .u32 _Z15reductionkernelPfi_param_1
)
{
	.reg .pred 	%p<8>;
	.reg .b32 	%r<16>;
	.reg .b32 	%f<15>;
	.reg .b64 	%rd<7>;
	// demoted variable
	.shared .align 4 .b8 _ZZ15reductionkernelPfiE8mychange[1024];
	ld.param.u64 	%rd2, [_Z15reductionkernelPfi_param_0];
	ld.param.u32 	%r8, [_Z15reductionkernelPfi_param_1];
	cvta.to.global.u64 	%rd1, %rd2;
	mov.u32 	%r1, %tid.x;
	setp.ge.s32 	%p1, %r1, %r8;
	mov.f32 	%f14, 0f00000000;
	@%p1 bra 	$L__BB1_2;
	mul.wide.u32 	%rd3, %r1, 4;
	add.s64 	%rd4, %rd1, %rd3;
	ld.global.f32 	%f14, [%rd4];
$L__BB1_2:
	mov.u32 	%r15, %ntid.x;
	setp.gt.s32 	%p2, %r15, %r8;
	@%p2 bra 	$L__BB1_5;
	mov.u32 	%r14, %r15;
$L__BB1_4:
	add.s32 	%r9, %r14, %r1;
	mul.wide.s32 	%rd5, %r9, 4;
	add.s64 	%rd6, %rd1, %rd5;
	ld.global.f32 	%f7, [%rd6];
	max.f32 	%f14, %f14, %f7;
	add.s32 	%r14, %r14, %r15;
	setp.le.s32 	%p3, %r14, %r8;
	@%p3 bra 	$L__BB1_4;
$L__BB1_5:
	shl.b32 	%r10, %r1, 2;
	mov.u32 	%r11, _ZZ15reductionkernelPfiE8mychange;
	add.s32 	%r5, %r11, %r10;
	st.shared.f32 	[%r5], %f14;
	bar.sync 	0;
	setp.lt.u32 	%p4, %r15, 2;
	@%p4 bra 	$L__BB1_9;
$L__BB1_6:
	shr.u32 	%r7, %r15, 1;
	setp.ge.u32 	%p5, %r1, %r7;
	@%p5 bra 	$L__BB1_8;
	ld.shared.f32 	%f8, [%r5];
	shl.b32 	%r12, %r7, 2;
	add.s32 	%r13, %r5, %r12;
	ld.shared.f32 	%f9, [%r13];
	max.f32 	%f10, %f8, %f9;
	st.shared.f32 	[%r5], %f10;
$L__BB1_8:
	bar.sync 	0;
	setp.gt.u32 	%p6, %r15, 3;
	mov.u32 	%r15, %r7;
	@%p6 bra 	$L__BB1_6;
$L__BB1_9:
	setp.ne.s32 	%p7, %r1, 0;
	@%p7 bra 	$L__BB1_11;
	ld.shared.f32 	%f11, [_ZZ15reductionkernelPfiE8mychange];
	st.global.f32 	[%rd1], %f11;
$L__BB1_11:
	ret;

}


// ===== COMPILED SASS (sm_100) =====

	.target	sm_100

	.elftype	@"ET_EXEC"


//--------------------- .note.nv.tkinfo           --------------------------
	.section	.note.nv.tkinfo,"",@"SHT_NOTE"
	.sectionflags	@"SHF_NOTE_NV_TKINFO"
	.tkinfo
        /*0018*/ 	.word	0x00000002
        /*0030*/ 	.string	""
        /*0030*/ 	.string	"ptxas"
        /*0030*/ 	.string	"Cuda compilation tools, release 13.0, V13.0.88"
        /*0030*/ 	.string	"Build cuda_13.0.r13.0/compiler.36424714_0"
        /*0030*/ 	.string	"-arch sm_100 -m 64 "



//--------------------- .note.nv.cuinfo           --------------------------
	.section	.note.nv.cuinfo,"",@"SHT_NOTE"
	.sectionflags	@"SHF_NOTE_NV_CUINFO"
        /*0018*/ 	.short	0x0002
        /*001a*/ 	.short	0x0064
        /*001c*/ 	.short	0x0082
	.zero		2


//--------------------- .nv.info                  --------------------------
	.section	.nv.info,"",@"SHT_CUDA_INFO"
	.align	4


	//----- nvinfo : EIATTR_REGCOUNT
	.align		4
        /*0000*/ 	.byte	0x04, 0x2f
        /*0002*/ 	.short	(.L_1 - .L_0)
	.align		4
.L_0:
        /*0004*/ 	.word	index@(_Z12jacobikernelPfS_S_iifff)
        /*0008*/ 	.word	0x0000001e


	//----- nvinfo : EIATTR_FRAME_SIZE
	.align		4
.L_1:
        /*000c*/ 	.byte	0x04, 0x11
        /*000e*/ 	.short	(.L_3 - .L_2)
	.align		4
.L_2:
        /*0010*/ 	.word	index@(_Z12jacobikernelPfS_S_iifff)
        /*0014*/ 	.word	0x00000000


	//----- nvinfo : EIATTR_REGCOUNT
	.align		4
.L_3:
        /*0018*/ 	.byte	0x04, 0x2f
        /*001a*/ 	.short	(.L_5 - .L_4)
	.align		4
.L_4:
        /*001c*/ 	.word	index@(_Z15reductionkernelPfi)
        /*0020*/ 	.word	0x0000000b


	//----- nvinfo : EIATTR_FRAME_SIZE
	.align		4
.L_5:
        /*0024*/ 	.byte	0x04, 0x11
        /*0026*/ 	.short	(.L_7 - .L_6)
	.align		4
.L_6:
        /*0028*/ 	.word	index@(_Z15reductionkernelPfi)
        /*002c*/ 	.word	0x00000000


	//----- nvinfo : EIATTR_MIN_STACK_SIZE
	.align		4
.L_7:
        /*0030*/ 	.byte	0x04, 0x12
        /*0032*/ 	.short	(.L_9 - .L_8)
	.align		4
.L_8:
        /*0034*/ 	.word	index@(_Z15reductionkernelPfi)
        /*0038*/ 	.word	0x00000000


	//----- nvinfo : EIATTR_MIN_STACK_SIZE
	.align		4
.L_9:
        /*003c*/ 	.byte	0x04, 0x12
        /*003e*/ 	.short	(.L_11 - .L_10)
	.align		4
.L_10:
        /*0040*/ 	.word	index@(_Z12jacobikernelPfS_S_iifff)
        /*0044*/ 	.word	0x00000000
.L_11:


//--------------------- .nv.compat                --------------------------
	.section	.nv.compat,"",@"SHT_CUDA_COMPAT_INFO"
	.align	4
        /*0000*/ 	.byte	0x02, 0x09, 0x00, 0x00, 0x02, 0x02, 0x01, 0x00, 0x02, 0x05, 0x05, 0x00, 0x03, 0x07, 0x01, 0x01
        /*0010*/ 	.byte	0x02, 0x03, 0x00, 0x00, 0x02, 0x06, 0x01, 0x00, 0x04, 0x0b, 0x08, 0x00, 0x09, 0x00, 0x00, 0x00
        /*0020*/ 	.byte	0x00, 0x00, 0x00, 0x00


//--------------------- .nv.info._Z15reductionkernelPfi --------------------------
	.section	.nv.info._Z15reductionkernelPfi,"",@"SHT_CUDA_INFO"
	.sectionflags	@""
	.align	4


	//----- nvinfo : EIATTR_CUDA_API_VERSION
	.align		4
        /*0000*/ 	.byte	0x04, 0x37
        /*0002*/ 	.short	(.L_13 - .L_12)
.L_12:
        /*0004*/ 	.word	0x00000082


	//----- nvinfo : EIATTR_KPARAM_INFO
	.align		4
.L_13:
        /*0008*/ 	.byte	0x04, 0x17
        /*000a*/ 	.short	(.L_15 - .L_14)
.L_14:
        /*000c*/ 	.word	0x00000000
        /*0010*/ 	.short	0x0001
        /*0012*/ 	.short	0x0008
        /*0014*/ 	.byte	0x00, 0xf0, 0x11, 0x00


	//----- nvinfo : EIATTR_KPARAM_INFO
	.align		4
.L_15:
        /*0018*/ 	.byte	0x04, 0x17
        /*001a*/ 	.short	(.L_17 - .L_16)
.L_16:
        /*001c*/ 	.word	0x00000000
        /*0020*/ 	.short	0x0000
        /*0022*/ 	.short	0x0000
        /*0024*/ 	.byte	0x00, 0xf5, 0x21, 0x00


	//----- nvinfo : EIATTR_SPARSE_MMA_MASK
	.align		4
.L_17:
        /*0028*/ 	.byte	0x03, 0x50
        /*002a*/ 	.short	0x0000


	//----- nvinfo : EIATTR_MAXREG_COUNT
	.align		4
        /*002c*/ 	.byte	0x03, 0x1b
        /*002e*/ 	.short	0x00ff


	//----- nvinfo : EIATTR_NUM_BARRIERS
	.align		4
        /*0030*/ 	.byte	0x02, 0x4c
        /*0032*/ 	.byte	0x01
	.zero		1


	//----- nvinfo : EIATTR_MERCURY_ISA_VERSION
	.align		4
        /*0034*/ 	.byte	0x03, 0x5f
        /*0036*/ 	.short	0x0101


	//----- nvinfo : EIATTR_VRC_CTA_INIT_COUNT
	.align		4
        /*0038*/ 	.byte	0x02, 0x4a
	.zero		1
	.zero		1


	//----- nvinfo : EIATTR_EXIT_INSTR_OFFSETS
	.align		4
        /*003c*/ 	.byte	0x04, 0x1c
        /*003e*/ 	.short	(.L_19 - .L_18)


	//   ....[0]....
.L_18:
        /*0040*/ 	.word	0x000002d0


	//   ....[1]....
        /*0044*/ 	.word	0x00000340


	//----- nvinfo : EIATTR_CRS_STACK_SIZE
	.align		4
.L_19:
        /*0048*/ 	.byte	0x04, 0x1e
        /*004a*/ 	.short	(.L_21 - .L_20)
.L_20:
        /*004c*/ 	.word	0x00000000


	//----- nvinfo : EIATTR_CBANK_PARAM_SIZE
	.align		4
.L_21:
        /*0050*/ 	.byte	0x03, 0x19
        /*0052*/ 	.short	0x000c


	//----- nvinfo : EIATTR_PARAM_CBANK
	.align		4
        /*0054*/ 	.byte	0x04, 0x0a
        /*0056*/ 	.short	(.L_23 - .L_22)
	.align		4
.L_22:
        /*0058*/ 	.word	index@(.nv.constant0._Z15reductionkernelPfi)
        /*005c*/ 	.short	0x0380
        /*005e*/ 	.short	0x000c


	//----- nvinfo : EIATTR_SW_WAR
	.align		4
.L_23:
        /*0060*/ 	.byte	0x04, 0x36
        /*0062*/ 	.short	(.L_25 - .L_24)
.L_24:
        /*0064*/ 	.word	0x00000008
.L_25:


//--------------------- .nv.info._Z12jacobikernelPfS_S_iifff --------------------------
	.section	.nv.info._Z12jacobikernelPfS_S_iifff,"",@"SHT_CUDA_INFO"
	.sectionflags	@""
	.align	4


	//----- nvinfo : EIATTR_CUDA_API_VERSION
	.align		4
        /*0000*/ 	.byte	0x04, 0x37
        /*0002*/ 	.short	(.L_27 - .L_26)
.L_26:
        /*0004*/ 	.word	0x00000082


	//----- nvinfo : EIATTR_KPARAM_INFO
	.align		4
.L_27:
        /*0008*/ 	.byte	0x04, 0x17
        /*000a*/ 	.short	(.L_29 - .L_28)
.L_28:
        /*000c*/ 	.word	0x00000000
        /*0010*/ 	.short	0x0007
        /*0012*/ 	.short	0x0028
        /*0014*/ 	.byte	0x00, 0xf0, 0x11, 0x00


	//----- nvinfo : EIATTR_KPARAM_INFO
	.align		4
.L_29:
        /*0018*/ 	.byte	0x04, 0x17
        /*001a*/ 	.short	(.L_31 - .L_30)
.L_30:
        /*001c*/ 	.word	0x00000000
        /*0020*/ 	.short	0x0006
        /*0022*/ 	.short	0x0024
        /*0024*/ 	.byte	0x00, 0xf0, 0x11, 0x00


	//----- nvinfo : EIATTR_KPARAM_INFO
	.align		4
.L_31:
        /*0028*/ 	.byte	0x04, 0x17
        /*002a*/ 	.short	(.L_33 - .L_32)
.L_32:
        /*002c*/ 	.word	0x00000000
        /*0030*/ 	.short	0x0005
        /*0032*/ 	.short	0x0020
        /*0034*/ 	.byte	0x00, 0xf0, 0x11, 0x00


	//----- nvinfo : EIATTR_KPARAM_INFO
	.align		4
.L_33:
        /*0038*/ 	.byte	0x04, 0x17
        /*003a*/ 	.short	(.L_35 - .L_34)
.L_34:
        /*003c*/ 	.word	0x00000000
        /*0040*/ 	.short	0x0004
        /*0042*/ 	.short	0x001c
        /*0044*/ 	.byte	0x00, 0xf0, 0x11, 0x00


	//----- nvinfo : EIATTR_KPARAM_INFO
	.align		4
.L_35:
        /*0048*/ 	.byte	0x04, 0x17
        /*004a*/ 	.short	(.L_37 - .L_36)
.L_36:
        /*004c*/ 	.word	0x00000000
        /*0050*/ 	.short	0x0003
        /*0052*/ 	.short	0x0018
        /*0054*/ 	.byte	0x00, 0xf0, 0x11, 0x00


	//----- nvinfo : EIATTR_KPARAM_INFO
	.align		4
.L_37:
        /*0058*/ 	.byte	0x04, 0x17
        /*005a*/ 	.short	(.L_39 - .L_38)
.L_38:
        /*005c*/ 	.word	0x00000000
        /*0060*/ 	.short	0x0002
        /*0062*/ 	.short	0x0010
        /*0064*/ 	.byte	0x00, 0xf5, 0x21, 0x00


	//----- nvinfo : EIATTR_KPARAM_INFO
	.align		4
.L_39:
        /*0068*/ 	.byte	0x04, 0x17
        /*006a*/ 	.short	(.L_41 - .L_40)
.L_40:
        /*006c*/ 	.word	0x00000000
        /*0070*/ 	.short	0x0001
        /*0072*/ 	.short	0x0008
        /*0074*/ 	.byte	0x00, 0xf5, 0x21, 0x00


	//----- nvinfo : EIATTR_KPARAM_INFO
	.align		4
.L_41:
        /*0078*/ 	.byte	0x04, 0x17
        /*007a*/ 	.short	(.L_43 - .L_42)
.L_42:
        /*007c*/ 	.word	0x00000000
        /*0080*/ 	.short	0x0000
        /*0082*/ 	.short	0x0000
        /*0084*/ 	.byte	0x00, 0xf5, 0x21, 0x00


	//----- nvinfo : EIATTR_SPARSE_MMA_MASK
	.align		4
.L_43:
        /*0088*/ 	.byte	0x03, 0x50
        /*008a*/ 	.short	0x0000


	//----- nvinfo : EIATTR_MAXREG_COUNT
	.align		4
        /*008c*/ 	.byte	0x03, 0x1b
        /*008e*/ 	.short	0x00ff


	//----- nvinfo : EIATTR_NUM_BARRIERS
	.align		4
        /*0090*/ 	.byte	0x02, 0x4c
        /*0092*/ 	.byte	0x01
	.zero		1


	//----- nvinfo : EIATTR_MERCURY_ISA_VERSION
	.align		4
        /*0094*/ 	.byte	0x03, 0x5f
        /*0096*/ 	.short	0x0101


	//----- nvinfo : EIATTR_VRC_CTA_INIT_COUNT
	.align		4
        /*0098*/ 	.byte	0x02, 0x4a
	.zero		1
	.zero		1


	//----- nvinfo : EIATTR_EXIT_INSTR_OFFSETS
	.align		4
        /*009c*/ 	.byte	0x04, 0x1c
        /*009e*/ 	.short	(.L_45 - .L_44)


	//   ....[0]....
.L_44:
        /*00a0*/ 	.word	0x00000420


	//   ....[1]....
        /*00a4*/ 	.word	0x000004c0


	//----- nvinfo : EIATTR_CBANK_PARAM_SIZE
	.align		4
.L_45:
        /*00a8*/ 	.byte	0x03, 0x19
        /*00aa*/ 	.short	0x002c


	//----- nvinfo : EIATTR_PARAM_CBANK
	.align		4
        /*00ac*/ 	.byte	0x04, 0x0a
        /*00ae*/ 	.short	(.L_47 - .L_46)
	.align		4
.L_46:
        /*00b0*/ 	.word	index@(.nv.constant0._Z12jacobikernelPfS_S_iifff)
        /*00b4*/ 	.short	0x0380
        /*00b6*/ 	.short	0x002c


	//----- nvinfo : EIATTR_SW_WAR
	.align		4
.L_47:
        /*00b8*/ 	.byte	0x04, 0x36
        /*00ba*/ 	.short	(.L_49 - .L_48)
.L_48:
        /*00bc*/ 	.word	0x00000008
.L_49:


//--------------------- .nv.callgraph             --------------------------
	.section	.nv.callgraph,"",@"SHT_CUDA_CALLGRAPH"
	.align	4
	.sectionentsize	8
	.align		4
        /*0000*/ 	.word	0x00000000
	.align		4
        /*0004*/ 	.word	0xffffffff
	.align		4
        /*0008*/ 	.word	0x00000000
	.align		4
        /*000c*/ 	.word	0xfffffffe
	.align		4
        /*0010*/ 	.word	0x00000000
	.align		4
        /*0014*/ 	.word	0xfffffffd
	.align		4
        /*0018*/ 	.word	0x00000000
	.align		4
        /*001c*/ 	.word	0xfffffffc


//--------------------- .text._Z15reductionkernelPfi --------------------------
	.section	.text._Z15reductionkernelPfi,"ax",@progbits
	.align	128
        .global         _Z15reductionkernelPfi
        .type           _Z15reductionkernelPfi,@function
        .size           _Z15reductionkernelPfi,(.L_x_10 - _Z15reductionkernelPfi)
        .other          _Z15reductionkernelPfi,@"STO_CUDA_ENTRY STV_DEFAULT"
_Z15reductionkernelPfi:
.text._Z15reductionkernelPfi:
[----:B------:R-:W-:Y:S01]  /*0000*/  LDC R1, c[0x0][0x37c] ;  /* 0x0000df00ff017b82 */ /* 0x000fe20000000800 */
[----:B------:R-:W0:Y:S01]  /*0010*/  S2R R8, SR_TID.X ;  /* 0x0000000000087919 */ /* 0x000e220000002100 */
[----:B------:R-:W0:Y:S01]  /*0020*/  LDCU UR5, c[0x0][0x388] ;  /* 0x00007100ff0577ac */ /* 0x000e220008000800 */
[----:B------:R-:W-:Y:S01]  /*0030*/  BSSY.RECONVERGENT B0, `(.L_x_0) ;  /* 0x0000008000007945 */ /* 0x000fe20003800200 */
[----:B------:R-:W-:Y:S01]  /*0040*/  IMAD.MOV.U32 R0, RZ, RZ, RZ ;  /* 0x000000ffff007224 */ /* 0x000fe200078e00ff */
[----:B------:R-:W1:Y:S01]  /*0050*/  LDCU.64 UR6, c[0x0][0x358] ;  /* 0x00006b00ff0677ac */ /* 0x000e620008000a00 */
[----:B0-----:R-:W-:-:S13]  /*0060*/  ISETP.GE.AND P0, PT, R8, UR5, PT ;  /* 0x0000000508007c0c */ /* 0x001fda000bf06270 */
[----:B-1----:R-:W-:Y:S05]  /*0070*/  @P0 BRA `(.L_x_1) ;  /* 0x00000000000c0947 */ /* 0x002fea0003800000 */
[----:B------:R-:W0:Y:S02]  /*0080*/  LDC.64 R2, c[0x0][0x380] ;  /* 0x0000e000ff027b82 */ /* 0x000e240000000a00 */
[----:B0-----:R-:W-:-:S05]  /*0090*/  IMAD.WIDE.U32 R2, R8, 0x4, R2 ;  /* 0x0000000408027825 */ /* 0x001fca00078e0002 */
[----:B------:R0:W5:Y:S02]  /*00a0*/  LDG.E R0, desc[UR6][R2.64] ;  /* 0x0000000602007981 */ /* 0x000164000c1e1900 */
.L_x_1:
[----:B------:R-:W-:Y:S05]  /*00b0*/  BSYNC.RECONVERGENT B0 ;  /* 0x0000000000007941 */ /* 0x000fea0003800200 */
.L_x_0:
[----:B------:R-:W1:Y:S02]  /*00c0*/  LDCU UR4, c[0x0][0x360] ;  /* 0x00006c00ff0477ac */ /* 0x000e640008000800 */
[----:B-1----:R-:W-:Y:S02]  /*00d0*/  UISETP.GT.AND UP0, UPT, UR4, UR5, UPT ;  /* 0x000000050400728c */ /* 0x002fe4000bf04270 */
[----:B------:R-:W-:-:S07]  /*00e0*/  IMAD.U32 R6, RZ, RZ, UR4 ;  /* 0x00000004ff067e24 */ /* 0x000fce000f8e00ff */
[----:B------:R-:W-:Y:S05]  /*00f0*/  BRA.U UP0, `(.L_x_2) ;  /* 0x0000000100247547 */ /* 0x000fea000b800000 */
[----:B------:R-:W1:Y:S01]  /*0100*/  LDC.64 R4, c[0x0][0x380] ;  /* 0x0000e000ff047b82 */ /* 0x000e620000000a00 */
[----:B------:R-:W-:-:S07]  /*0110*/  IMAD.MOV.U32 R7, RZ, RZ, R6 ;  /* 0x000000ffff077224 */ /* 0x000fce00078e0006 */
.L_x_3:
[----:B0-----:R-:W-:-:S04]  /*0120*/  IMAD.IADD R3, R8, 0x1, R7 ;  /* 0x0000000108037824 */ /* 0x001fc800078e0207 */
[----:B-1----:R-:W-:-:S06]  /*0130*/  IMAD.WIDE R2, R3, 0x4, R4 ;  /* 0x0000000403027825 */ /* 0x002fcc00078e0204 */
[----:B------:R-:W2:Y:S01]  /*0140*/  LDG.E R3, desc[UR6][R2.64] ;  /* 0x0000000602037981 */ /* 0x000ea2000c1e1900 */
[----:B------:R-:W-:-:S05]  /*0150*/  IMAD.IADD R7, R6, 0x1, R7 ;  /* 0x0000000106077824 */ /* 0x000fca00078e0207 */
[----:B------:R-:W-:Y:S02]  /*0160*/  ISETP.GT.AND P0, PT, R7, UR5, PT ;  /* 0x0000000507007c0c */ /* 0x000fe4000bf04270 */
[----:B--2--5:R-:W-:-:S11]  /*0170*/  FMNMX R0, R3, R0, !PT ;  /* 0x0000000003007209 */ /* 0x024fd60007800000 */
[----:B------:R-:W-:Y:S05]  /*0180*/  @!P0 BRA `(.L_x_3) ;  /* 0xfffffffc00e48947 */ /* 0x000fea000383ffff */
.L_x_2:
[----:B------:R-:W1:Y:S01]  /*0190*/  S2UR UR5, SR_CgaCtaId ;  /* 0x00000000000579c3 */ /* 0x000e620000008800 */
[----:B------:R-:W-:Y:S01]  /*01a0*/  UMOV UR4, 0x400 ;  /* 0x0000040000047882 */ /* 0x000fe20000000000 */
[----:B------:R-:W-:Y:S02]  /*01b0*/  ISETP.GE.U32.AND P1, PT, R6, 0x2, PT ;  /* 0x000000020600780c */ /* 0x000fe40003f26070 */
[----:B------:R-:W-:Y:S01]  /*01c0*/  ISETP.NE.AND P0, PT, R8, RZ, PT ;  /* 0x000000ff0800720c */ /* 0x000fe20003f05270 */
[----:B-1----:R-:W-:-:S06]  /*01d0*/  ULEA UR4, UR5, UR4, 0x18 ;  /* 0x0000000405047291 */ /* 0x002fcc000f8ec0ff */
[----:B0-----:R-:W-:-:S05]  /*01e0*/  LEA R3, R8, UR4, 0x2 ;  /* 0x0000000408037c11 */ /* 0x001fca000f8e10ff */
[----:B-----5:R0:W-:Y:S01]  /*01f0*/  STS [R3], R0 ;  /* 0x0000000003007388 */ /* 0x0201e20000000800 */
[----:B------:R-:W-:Y:S06]  /*0200*/  BAR.SYNC.DEFER_BLOCKING 0x0 ;  /* 0x0000000000007b1d */ /* 0x000fec0000010000 */
[----:B------:R-:W-:Y:S05]  /*0210*/  @!P1 BRA `(.L_x_4) ;  /* 0x00000000002c9947 */ /* 0x000fea0003800000 */
.L_x_5:
[----:B------:R-:W-:-:S04]  /*0220*/  SHF.R.U32.HI R4, RZ, 0x1, R6 ;  /* 0x00000001ff047819 */ /* 0x000fc80000011606 */
[----:B------:R-:W-:-:S13]  /*0230*/  ISETP.GE.U32.AND P1, PT, R8, R4, PT ;  /* 0x000000040800720c */ /* 0x000fda0003f26070 */
[----:B------:R-:W-:Y:S01]  /*0240*/  @!P1 IMAD R2, R4, 0x4, R3 ;  /* 0x0000000404029824 */ /* 0x000fe200078e0203 */
[----:B0-----:R-:W-:Y:S04]  /*0250*/  @!P1 LDS R0, [R3] ;  /* 0x0000000003009984 */ /* 0x001fe80000000800 */
[----:B------:R-:W0:Y:S02]  /*0260*/  @!P1 LDS R5, [R2] ;  /* 0x0000000002059984 */ /* 0x000e240000000800 */
[----:B0-----:R-:W-:-:S05]  /*0270*/  @!P1 FMNMX R0, R0, R5, !PT ;  /* 0x0000000500009209 */ /* 0x001fca0007800000 */
[----:B------:R1:W-:Y:S01]  /*0280*/  @!P1 STS [R3], R0 ;  /* 0x0000000003009388 */ /* 0x0003e20000000800 */
[----:B------:R-:W-:Y:S01]  /*0290*/  BAR.SYNC.DEFER_BLOCKING 0x0 ;  /* 0x0000000000007b1d */ /* 0x000fe20000010000 */
[----:B------:R-:W-:Y:S01]  /*02a0*/  ISETP.GT.U32.AND P1, PT, R6, 0x3, PT ;  /* 0x000000030600780c */ /* 0x000fe20003f24070 */
[----:B------:R-:W-:-:S12]  /*02b0*/  IMAD.MOV.U32 R6, RZ, RZ, R4 ;  /* 0x000000ffff067224 */ /* 0x000fd800078e0004 */
[----:B-1----:R-:W-:Y:S05]  /*02c0*/  @P1 BRA `(.L_x_5) ;  /* 0xfffffffc00d41947 */ /* 0x002fea000383ffff */
.L_x_4:
[----:B------:R-:W-:Y:S05]  /*02d0*/  @P0 EXIT ;  /* 0x000000000000094d */ /* 0x000fea0003800000 */
[----:B------:R-:W1:Y:S01]  /*02e0*/  S2UR UR5, SR_CgaCtaId ;  /* 0x00000000000579c3 */ /* 0x000e620000008800 */
[----:B------:R-:W-:-:S07]  /*02f0*/  UMOV UR4, 0x400 ;  /* 0x0000040000047882 */ /* 0x000fce0000000000 */
[----:B0-----:R-:W0:Y:S01]  /*0300*/  LDC.64 R2, c[0x0][0x380] ;  /* 0x0000e000ff027b82 */ /* 0x001e220000000a00 */
[----:B-1----:R-:W-:-:S09]  /*0310*/  ULEA UR4, UR5, UR4, 0x18 ;  /* 0x0000000405047291 */ /* 0x002fd2000f8ec0ff */
[----:B------:R-:W0:Y:S04]  /*0320*/  LDS R5, [UR4] ;  /* 0x00000004ff057984 */ /* 0x000e280008000800 */
[----:B0-----:R-:W-:Y:S01]  /*0330*/  STG.E desc[UR6][R2.64], R5 ;  /* 0x0000000502007986 */ /* 0x001fe2000c101906 */
[----:B------:R-:W-:Y:S05]  /*0340*/  EXIT ;  /* 0x000000000000794d */ /* 0x000fea0003800000 */
.L_x_6:
[----:B------:R-:W-:-:S00]  /*0350*/  BRA `(.L_x_6) ;  /* 0xfffffffc00fc7947 */ /* 0x000fc0000383ffff */
[----:B------:R-:W-:-:S00]  /*0360*/  NOP ;  /* 0x0000000000007918 */ /* 0x000fc00000000000 */
        /* <DEDUP_REMOVED lines=9> */
.L_x_10:


//--------------------- .text._Z12jacobikernelPfS_S_iifff --------------------------
	.section	.text._Z12jacobikernelPfS_S_iifff,"ax",@progbits
	.align	128
        .global         _Z12jacobikernelPfS_S_iifff
        .type           _Z12jacobikernelPfS_S_iifff,@function
        .size           _Z12jacobikernelPfS_S_iifff,(.L_x_11 - _Z12jacobikernelPfS_S_iifff)
        .other          _Z12jacobikernelPfS_S_iifff,@"STO_CUDA_ENTRY STV_DEFAULT"
_Z12jacobikernelPfS_S_iifff:
.text._Z12jacobikernelPfS_S_iifff:
[----:B------:R-:W-:Y:S01]  /*0000*/  LDC R1, c[0x0][0x37c] ;  /* 0x0000df00ff017b82 */ /* 0x000fe20000000800 */
[----:B------:R-:W0:Y:S07]  /*0010*/  S2R R7, SR_TID.X ;  /* 0x0000000000077919 */ /* 0x000e2e0000002100 */
[----:B------:R-:W0:Y:S01]  /*0020*/  S2UR UR8, SR_CTAID.X ;  /* 0x00000000000879c3 */ /* 0x000e220000002500 */
[----:B------:R-:W1:Y:S01]  /*0030*/  LDCU.64 UR6, c[0x0][0x358] ;  /* 0x00006b00ff0677ac */ /* 0x000e620008000a00 */
[----:B------:R-:W2:Y:S01]  /*0040*/  S2R R9, SR_TID.Y ;  /* 0x0000000000097919 */ /* 0x000ea20000002200 */
[----:B------:R-:W3:Y:S01]  /*0050*/  LDCU.64 UR4, c[0x0][0x3a0] ;  /* 0x00007400ff0477ac */ /* 0x000ee20008000a00 */
[----:B------:R-:W2:Y:S04]  /*0060*/  S2R R0, SR_CTAID.Y ;  /* 0x0000000000007919 */ /* 0x000ea80000002600 */
[----:B------:R-:W0:Y:S01]  /*0070*/  LDC R6, c[0x0][0x360] ;  /* 0x0000d800ff067b82 */ /* 0x000e220000000800 */
[----:B------:R-:W2:Y:S01]  /*0080*/  LDCU UR9, c[0x0][0x364] ;  /* 0x00006c80ff0977ac */ /* 0x000ea20008000800 */
[----:B------:R-:W4:Y:S06]  /*0090*/  LDCU UR10, c[0x0][0x3a8] ;  /* 0x00007500ff0a77ac */ /* 0x000f2c0008000800 */
[----:B------:R-:W5:Y:S08]  /*00a0*/  LDC R14, c[0x0][0x39c] ;  /* 0x0000e700ff0e7b82 */ /* 0x000f700000000800 */
[----:B------:R-:W1:Y:S01]  /*00b0*/  LDC.64 R2, c[0x0][0x380] ;  /* 0x0000e000ff027b82 */ /* 0x000e620000000a00 */
[----:B0-----:R-:W-:-:S02]  /*00c0*/  IMAD R4, R6, UR8, R7 ;  /* 0x0000000806047c24 */ /* 0x001fc4000f8e0207 */
[----:B--2---:R-:W-:-:S04]  /*00d0*/  IMAD R5, R0, UR9, R9 ;  /* 0x0000000900057c24 */ /* 0x004fc8000f8e0209 */
[----:B-----5:R-:W-:-:S05]  /*00e0*/  IMAD R4, R5, R14, R4 ;  /* 0x0000000e05047224 */ /* 0x020fca00078e0204 */
[----:B------:R-:W-:Y:S02]  /*00f0*/  IADD3 R11, PT, PT, R4, 0x1, RZ ;  /* 0x00000001040b7810 */ /* 0x000fe40007ffe0ff */
[----:B------:R-:W0:Y:S02]  /*0100*/  LDC.64 R4, c[0x0][0x388] ;  /* 0x0000e200ff047b82 */ /* 0x000e240000000a00 */
[C---:B------:R-:W-:Y:S01]  /*0110*/  IADD3 R13, PT, PT, R11.reuse, R14, RZ ;  /* 0x0000000e0b0d7210 */ /* 0x040fe20007ffe0ff */
[----:B-1----:R-:W-:-:S04]  /*0120*/  IMAD.WIDE R10, R11, 0x4, R2 ;  /* 0x000000040b0a7825 */ /* 0x002fc800078e0202 */
[----:B------:R-:W-:Y:S01]  /*0130*/  IMAD.WIDE R2, R13, 0x4, R2 ;  /* 0x000000040d027825 */ /* 0x000fe200078e0202 */
[----:B------:R-:W2:Y:S04]  /*0140*/  LDG.E R17, desc[UR6][R10.64] ;  /* 0x000000060a117981 */ /* 0x000ea8000c1e1900 */
[----:B------:R-:W2:Y:S01]  /*0150*/  LDG.E R12, desc[UR6][R2.64+-0x4] ;  /* 0xfffffc06020c7981 */ /* 0x000ea2000c1e1900 */
[----:B------:R-:W-:-:S03]  /*0160*/  IMAD.WIDE R14, R14, 0x4, R2 ;  /* 0x000000040e0e7825 */ /* 0x000fc600078e0202 */
[----:B------:R-:W5:Y:S04]  /*0170*/  LDG.E R19, desc[UR6][R2.64+0x4] ;  /* 0x0000040602137981 */ /* 0x000f68000c1e1900 */
[----:B------:R-:W3:Y:S04]  /*0180*/  LDG.E R16, desc[UR6][R10.64+-0x4] ;  /* 0xfffffc060a107981 */ /* 0x000ee8000c1e1900 */
[----:B------:R-:W3:Y:S04]  /*0190*/  LDG.E R23, desc[UR6][R14.64+-0x4] ;  /* 0xfffffc060e177981 */ /* 0x000ee8000c1e1900 */
[----:B------:R-:W4:Y:S04]  /*01a0*/  LDG.E R21, desc[UR6][R14.64] ;  /* 0x000000060e157981 */ /* 0x000f28000c1e1900 */
[----:B------:R-:W4:Y:S04]  /*01b0*/  LDG.E R25, desc[UR6][R10.64+0x4] ;  /* 0x000004060a197981 */ /* 0x000f28000c1e1900 */
[----:B------:R-:W4:Y:S04]  /*01c0*/  LDG.E R27, desc[UR6][R14.64+0x4] ;  /* 0x000004060e1b7981 */ /* 0x000f28000c1e1900 */
[----:B------:R-:W4:Y:S01]  /*01d0*/  LDG.E R8, desc[UR6][R2.64] ;  /* 0x0000000602087981 */ /* 0x000f22000c1e1900 */
[----:B0-----:R-:W-:-:S04]  /*01e0*/  IMAD.WIDE R4, R13, 0x4, R4 ;  /* 0x000000040d047825 */ /* 0x001fc800078e0204 */
[----:B--2---:R-:W-:-:S04]  /*01f0*/  FADD R12, R12, R17 ;  /* 0x000000110c0c7221 */ /* 0x004fc80000000000 */
[----:B-----5:R-:W-:Y:S01]  /*0200*/  FADD R12, R12, R19 ;  /* 0x000000130c0c7221 */ /* 0x020fe20000000000 */
[----:B---3--:R-:W-:-:S03]  /*0210*/  FADD R16, R16, R23 ;  /* 0x0000001710107221 */ /* 0x008fc60000000000 */
[----:B----4-:R-:W-:Y:S01]  /*0220*/  FADD R12, R12, R21 ;  /* 0x000000150c0c7221 */ /* 0x010fe20000000000 */
[----:B------:R-:W-:-:S03]  /*0230*/  FADD R16, R16, R25 ;  /* 0x0000001910107221 */ /* 0x000fc60000000000 */
[----:B------:R-:W-:Y:S01]  /*0240*/  FMUL R11, R12, UR5 ;  /* 0x000000050c0b7c20 */ /* 0x000fe20008400000 */
[----:B------:R-:W-:-:S03]  /*0250*/  FADD R27, R16, R27 ;  /* 0x0000001b101b7221 */ /* 0x000fc60000000000 */
[----:B------:R-:W-:-:S04]  /*0260*/  FFMA R8, R8, UR4, R11 ;  /* 0x0000000408087c23 */ /* 0x000fc8000800000b */
[----:B------:R-:W-:-:S05]  /*0270*/  FFMA R27, R27, UR10, R8 ;  /* 0x0000000a1b1b7c23 */ /* 0x000fca0008000008 */
[----:B------:R0:W-:Y:S04]  /*0280*/  STG.E desc[UR6][R4.64], R27 ;  /* 0x0000001b04007986 */ /* 0x0001e8000c101906 */
[----:B------:R-:W2:Y:S01]  /*0290*/  LDG.E R2, desc[UR6][R2.64] ;  /* 0x0000000602027981 */ /* 0x000ea2000c1e1900 */
[----:B------:R-:W1:Y:S01]  /*02a0*/  S2UR UR5, SR_CgaCtaId ;  /* 0x00000000000579c3 */ /* 0x000e620000008800 */
[----:B------:R-:W-:Y:S01]  /*02b0*/  IMAD R7, R9, R6, R7 ;  /* 0x0000000609077224 */ /* 0x000fe200078e0207 */
[----:B------:R-:W-:Y:S01]  /*02c0*/  UMOV UR4, 0x400 ;  /* 0x0000040000047882 */ /* 0x000fe20000000000 */
[----:B------:R-:W-:-:S03]  /*02d0*/  IMAD R9, R6, UR9, RZ ;  /* 0x0000000906097c24 */ /* 0x000fc6000f8e02ff */
[----:B------:R-:W-:Y:S02]  /*02e0*/  ISETP.NE.AND P0, PT, R7, RZ, PT ;  /* 0x000000ff0700720c */ /* 0x000fe40003f05270 */
[----:B------:R-:W-:Y:S01]  /*02f0*/  ISETP.GE.U32.AND P1, PT, R9, 0x2, PT ;  /* 0x000000020900780c */ /* 0x000fe20003f26070 */
[----:B-1----:R-:W-:-:S06]  /*0300*/  ULEA UR4, UR5, UR4, 0x18 ;  /* 0x0000000405047291 */ /* 0x002fcc000f8ec0ff */
[----:B------:R-:W-:Y:S01]  /*0310*/  LEA R8, R7, UR4, 0x2 ;  /* 0x0000000407087c11 */ /* 0x000fe2000f8e10ff */
[----:B--2---:R-:W-:-:S04]  /*0320*/  FADD R6, R27, -R2 ;  /* 0x800000021b067221 */ /* 0x004fc80000000000 */
[----:B0-----:R-:W-:-:S05]  /*0330*/  FADD R5, |R6|, -RZ ;  /* 0x800000ff06057221 */ /* 0x001fca0000000200 */
[----:B------:R0:W-:Y:S01]  /*0340*/  STS [R8], R5 ;  /* 0x0000000508007388 */ /* 0x0001e20000000800 */
[----:B------:R-:W-:Y:S06]  /*0350*/  BAR.SYNC.DEFER_BLOCKING 0x0 ;  /* 0x0000000000007b1d */ /* 0x000fec0000010000 */
[----:B------:R-:W-:Y:S05]  /*0360*/  @!P1 BRA `(.L_x_7) ;  /* 0x00000000002c9947 */ /* 0x000fea0003800000 */
.L_x_8:
[----:B------:R-:W-:-:S04]  /*0370*/  SHF.R.U32.HI R4, RZ, 0x1, R9 ;  /* 0x00000001ff047819 */ /* 0x000fc80000011609 */
[----:B------:R-:W-:-:S13]  /*0380*/  ISETP.GE.U32.AND P1, PT, R7, R4, PT ;  /* 0x000000040700720c */ /* 0x000fda0003f26070 */
[----:B------:R-:W-:Y:S01]  /*0390*/  @!P1 LEA R3, R4, R8, 0x2 ;  /* 0x0000000804039211 */ /* 0x000fe200078e10ff */
[----:B------:R-:W-:Y:S05]  /*03a0*/  @!P1 LDS R2, [R8] ;  /* 0x0000000008029984 */ /* 0x000fea0000000800 */
[----:B------:R-:W0:Y:S02]  /*03b0*/  @!P1 LDS R3, [R3] ;  /* 0x0000000003039984 */ /* 0x000e240000000800 */
[----:B0-----:R-:W-:-:S05]  /*03c0*/  @!P1 FMNMX R5, R2, R3, !PT ;  /* 0x0000000302059209 */ /* 0x001fca0007800000 */
[----:B------:R1:W-:Y:S01]  /*03d0*/  @!P1 STS [R8], R5 ;  /* 0x0000000508009388 */ /* 0x0003e20000000800 */
[----:B------:R-:W-:Y:S01]  /*03e0*/  BAR.SYNC.DEFER_BLOCKING 0x0 ;  /* 0x0000000000007b1d */ /* 0x000fe20000010000 */
[----:B------:R-:W-:Y:S02]  /*03f0*/  ISETP.GT.U32.AND P1, PT, R9, 0x3, PT ;  /* 0x000000030900780c */ /* 0x000fe40003f24070 */
[----:B------:R-:W-:-:S11]  /*0400*/  MOV R9, R4 ;  /* 0x0000000400097202 */ /* 0x000fd60000000f00 */
[----:B-1----:R-:W-:Y:S05]  /*0410*/  @P1 BRA `(.L_x_8) ;  /* 0xfffffffc00d41947 */ /* 0x002fea000383ffff */
.L_x_7:
[----:B------:R-:W-:Y:S05]  /*0420*/  @P0 EXIT ;  /* 0x000000000000094d */ /* 0x000fea0003800000 */
[----:B------:R-:W1:Y:S01]  /*0430*/  S2UR UR5, SR_CgaCtaId ;  /* 0x00000000000579c3 */ /* 0x000e620000008800 */
[----:B------:R-:W-:-:S07]  /*0440*/  UMOV UR4, 0x400 ;  /* 0x0000040000047882 */ /* 0x000fce0000000000 */
[----:B------:R-:W2:Y:S08]  /*0450*/  LDC R7, c[0x0][0x370] ;  /* 0x0000dc00ff077b82 */ /* 0x000eb00000000800 */
[----:B------:R-:W3:Y:S01]  /*0460*/  LDC.64 R2, c[0x0][0x390] ;  /* 0x0000e400ff027b82 */ /* 0x000ee20000000a00 */
[----:B-1----:R-:W-:Y:S01]  /*0470*/  ULEA UR4, UR5, UR4, 0x18 ;  /* 0x0000000405047291 */ /* 0x002fe2000f8ec0ff */
[----:B--2---:R-:W-:-:S08]  /*0480*/  IMAD R7, R0, R7, UR8 ;  /* 0x0000000800077e24 */ /* 0x004fd0000f8e0207 */
[----:B0-----:R-:W0:Y:S01]  /*0490*/  LDS R5, [UR4] ;  /* 0x00000004ff057984 */ /* 0x001e220008000800 */
[----:B---3--:R-:W-:-:S05]  /*04a0*/  IMAD.WIDE.U32 R2, R7, 0x4, R2 ;  /* 0x0000000407027825 */ /* 0x008fca00078e0002 */
[----:B0-----:R-:W-:Y:S01]  /*04b0*/  STG.E desc[UR6][R2.64], R5 ;  /* 0x0000000502007986 */ /* 0x001fe2000c101906 */
[----:B------:R-:W-:Y:S05]  /*04c0*/  EXIT ;  /* 0x000000000000794d */ /* 0x000fea0003800000 */
.L_x_9:
        /* <DEDUP_REMOVED lines=11> */
.L_x_11:


//--------------------- .nv.shared._Z15reductionkernelPfi --------------------------
	.section	.nv.shared._Z15reductionkernelPfi,"aw",@nobits
	.sectionflags	@""
	.align	4
.nv.shared._Z15reductionkernelPfi:
	.zero		2048


//--------------------- .nv.shared.reserved.0     --------------------------
	.section	.nv.shared.reserved.0,"aw",@nobits
	.weak		__nv_reservedSMEM_offset_0_alias
	.size		__nv_reservedSMEM_offset_0_alias, 0, 64
	.other		__nv_reservedSMEM_offset_0_alias,@"STO_CUDA_RESERVED_SHARED STV_DEFAULT"
__nv_reservedSMEM_offset_0_alias:
	.zero		0
	.zero		64


//--------------------- .nv.shared._Z12jacobikernelPfS_S_iifff --------------------------
	.section	.nv.shared._Z12jacobikernelPfS_S_iifff,"aw",@nobits
	.sectionflags	@""
	.align	4
.nv.shared._Z12jacobikernelPfS_S_iifff:
	.zero		2048


//--------------------- .nv.constant0._Z15reductionkernelPfi --------------------------
	.section	.nv.constant0._Z15reductionkernelPfi,"a",@progbits
	.sectionflags	@""
	.align	4
.nv.constant0._Z15reductionkernelPfi:
	.zero		908


//--------------------- .nv.constant0._Z12jacobikernelPfS_S_iifff --------------------------
	.section	.nv.constant0._Z12jacobikernelPfS_S_iifff,"a",@progbits
	.sectionflags	@""
	.align	4
.nv.constant0._Z12jacobikernelPfS_S_iifff:
	.zero		940


//--------------------- SYMBOLS --------------------------

	.type		.nv.reservedSmem.offset0,@object
	.size		.nv.reservedSmem.offset0,0x4
	.type		.nv.reservedSmem.cap,@object
	.size		.nv.reservedSmem.cap,0x4
